//
// Generated by NVIDIA NVVM Compiler
//
// Compiler Build ID: CL-36424714
// Cuda compilation tools, release 13.0, V13.0.88
// Based on NVVM 20.0.0
//

.version 9.0
.target sm_100
.address_size 64

	// .globl	_Z8fillRandjPfjj

.visible .entry _Z8fillRandjPfjj(
	.param .u32 _Z8fillRandjPfjj_param_0,
	.param .u64 .ptr .align 1 _Z8fillRandjPfjj_param_1,
	.param .u32 _Z8fillRandjPfjj_param_2,
	.param .u32 _Z8fillRandjPfjj_param_3
)
{
	.reg .pred 	%p<4>;
	.reg .b32 	%r<22>;
	.reg .b32 	%f<7>;
	.reg .b64 	%rd<5>;

	ld.param.u32 	%r8, [_Z8fillRandjPfjj_param_0];
	ld.param.u64 	%rd2, [_Z8fillRandjPfjj_param_1];
	ld.param.u32 	%r9, [_Z8fillRandjPfjj_param_2];
	ld.param.u32 	%r10, [_Z8fillRandjPfjj_param_3];
	mov.u32 	%r1, %ntid.x;
	cvt.rn.f32.u32 	%f1, %r8;
	cvt.rn.f32.u32 	%f2, %r1;
	div.rn.f32 	%f3, %f1, %f2;
	cvt.rpi.f32.f32 	%f4, %f3;
	cvt.rzi.u32.f32 	%r2, %f4;
	setp.eq.s32 	%p1, %r2, 0;
	@%p1 bra 	$L__BB0_4;
	mov.u32 	%r3, %tid.x;
	mov.u32 	%r4, %ctaid.x;
	cvta.to.global.u64 	%rd1, %rd2;
	mov.b32 	%r21, 0;
$L__BB0_2:
	add.s32 	%r12, %r21, %r4;
	mad.lo.s32 	%r6, %r12, %r1, %r3;
	setp.ge.u32 	%p2, %r6, %r8;
	@%p2 bra 	$L__BB0_4;
	xor.b32  	%r13, %r6, %r9;
	mul.lo.s32 	%r14, %r13, -303100253;
	shr.u32 	%r15, %r14, 13;
	xor.b32  	%r16, %r15, %r10;
	mul.lo.s32 	%r17, %r16, -1034973989;
	xor.b32  	%r18, %r17, %r14;
	shl.b32 	%r19, %r18, 17;
	xor.b32  	%r20, %r19, %r18;
	cvt.rn.f32.s32 	%f5, %r20;
	mul.f32 	%f6, %f5, 0f30000000;
	mul.wide.u32 	%rd3, %r6, 4;
	add.s64 	%rd4, %rd1, %rd3;
	st.global.f32 	[%rd4], %f6;
	add.s32 	%r21, %r21, 1;
	setp.ne.s32 	%p3, %r21, %r2;
	@%p3 bra 	$L__BB0_2;
$L__BB0_4:
	ret;

}
	// .globl	_Z9prefixSumjPfjjj
.visible .entry _Z9prefixSumjPfjjj(
	.param .u32 _Z9prefixSumjPfjjj_param_0,
	.param .u64 .ptr .align 1 _Z9prefixSumjPfjjj_param_1,
	.param .u32 _Z9prefixSumjPfjjj_param_2,
	.param .u32 _Z9prefixSumjPfjjj_param_3,
	.param .u32 _Z9prefixSumjPfjjj_param_4
)
{
	.reg .pred 	%p<13>;
	.reg .b32 	%r<62>;
	.reg .b32 	%f<44>;
	.reg .b64 	%rd<19>;

	ld.param.u32 	%r28, [_Z9prefixSumjPfjjj_param_0];
	ld.param.u64 	%rd2, [_Z9prefixSumjPfjjj_param_1];
	ld.param.u32 	%r31, [_Z9prefixSumjPfjjj_param_2];
	ld.param.u32 	%r29, [_Z9prefixSumjPfjjj_param_3];
	ld.param.u32 	%r30, [_Z9prefixSumjPfjjj_param_4];
	cvta.to.global.u64 	%rd1, %rd2;
	mov.u32 	%r32, %ctaid.x;
	mov.u32 	%r1, %ntid.x;
	mov.u32 	%r33, %tid.x;
	mad.lo.s32 	%r34, %r32, %r1, %r33;
	add.s32 	%r2, %r34, 1;
	cvt.rn.f32.u32 	%f1, %r31;
	cvt.rn.f32.u32 	%f2, %r1;
	div.rn.f32 	%f3, %f1, %f2;
	cvt.rpi.f32.f32 	%f4, %f3;
	cvt.rzi.u32.f32 	%r56, %f4;
	setp.eq.s32 	%p1, %r31, 0;
	selp.f32 	%f5, 0fC1B80000, 0f00000000, %p1;
	mov.b32 	%r35, %f1;
	add.s32 	%r36, %r35, -1060439283;
	and.b32  	%r37, %r36, -8388608;
	sub.s32 	%r38, %r35, %r37;
	mov.b32 	%f6, %r38;
	cvt.rn.f32.s32 	%f7, %r37;
	fma.rn.f32 	%f8, %f7, 0f34000000, %f5;
	add.f32 	%f9, %f6, 0fBF800000;
	fma.rn.f32 	%f10, %f9, 0f3DC6B27F, 0fBE2C7F30;
	fma.rn.f32 	%f11, %f10, %f9, 0f3E2FCF2A;
	fma.rn.f32 	%f12, %f11, %f9, 0fBE374E43;
	fma.rn.f32 	%f13, %f12, %f9, 0f3E520BF4;
	fma.rn.f32 	%f14, %f13, %f9, 0fBE763C8B;
	fma.rn.f32 	%f15, %f14, %f9, 0f3E93BF99;
	fma.rn.f32 	%f16, %f15, %f9, 0fBEB8AA49;
	fma.rn.f32 	%f17, %f16, %f9, 0f3EF6384A;
	fma.rn.f32 	%f18, %f17, %f9, 0fBF38AA3B;
	mul.f32 	%f19, %f9, %f18;
	mul.f32 	%f20, %f9, %f19;
	fma.rn.f32 	%f21, %f9, 0f3FB8AA3B, %f20;
	add.f32 	%f22, %f8, %f21;
	setp.gt.u32 	%p2, %r35, 2139095039;
	fma.rn.f32 	%f23, %f1, 0f7F800000, 0f7F800000;
	selp.f32 	%f24, %f23, %f22, %p2;
	cvt.rmi.f32.f32 	%f25, %f24;
	selp.f32 	%f26, 0fFF800000, %f25, %p1;
	cvt.rzi.u32.f32 	%r4, %f26;
	setp.eq.s32 	%p3, %r4, 0;
	mov.u32 	%r55, %r29;
	@%p3 bra 	$L__BB1_7;
	mov.b32 	%r52, 0;
	mov.u32 	%r55, %r29;
$L__BB1_2:
	setp.eq.s32 	%p4, %r56, 0;
	@%p4 bra 	$L__BB1_6;
	shl.b32 	%r8, %r55, 1;
	mov.b32 	%r57, 0;
$L__BB1_4:
	mad.lo.s32 	%r41, %r57, %r1, %r2;
	mul.lo.s32 	%r42, %r8, %r41;
	sub.s32 	%r12, %r42, %r29;
	setp.ge.u32 	%p5, %r12, %r28;
	@%p5 bra 	$L__BB1_6;
	sub.s32 	%r43, %r12, %r55;
	mul.wide.u32 	%rd3, %r43, 4;
	add.s64 	%rd4, %rd1, %rd3;
	ld.global.f32 	%f27, [%rd4];
	add.s32 	%r44, %r12, %r30;
	mul.wide.u32 	%rd5, %r44, 4;
	add.s64 	%rd6, %rd1, %rd5;
	ld.global.f32 	%f28, [%rd6];
	mul.wide.u32 	%rd7, %r12, 4;
	add.s64 	%rd8, %rd1, %rd7;
	ld.global.f32 	%f29, [%rd8];
	fma.rn.f32 	%f30, %f27, %f28, %f29;
	st.global.f32 	[%rd8], %f30;
	ld.global.f32 	%f31, [%rd6];
	add.s32 	%r45, %r43, %r30;
	mul.wide.u32 	%rd9, %r45, 4;
	add.s64 	%rd10, %rd1, %rd9;
	ld.global.f32 	%f32, [%rd10];
	mul.f32 	%f33, %f31, %f32;
	st.global.f32 	[%rd6], %f33;
	add.s32 	%r57, %r57, 1;
	setp.ne.s32 	%p6, %r57, %r56;
	@%p6 bra 	$L__BB1_4;
$L__BB1_6:
	bar.sync 	0;
	shl.b32 	%r55, %r55, 1;
	cvt.rn.f32.u32 	%f34, %r56;
	mul.f32 	%f35, %f34, 0f3F000000;
	cvt.rpi.f32.f32 	%f36, %f35;
	cvt.rzi.u32.f32 	%r56, %f36;
	add.s32 	%r52, %r52, 1;
	setp.eq.s32 	%p7, %r52, %r4;
	@%p7 bra 	$L__BB1_7;
	bra.uni 	$L__BB1_2;
$L__BB1_7:
	setp.eq.s32 	%p8, %r4, 0;
	@%p8 bra 	$L__BB1_14;
	mov.b32 	%r58, 0;
$L__BB1_9:
	mov.u32 	%r19, %r55;
	shr.u32 	%r55, %r19, 1;
	shl.b32 	%r56, %r56, 1;
	setp.eq.s32 	%p9, %r56, 0;
	@%p9 bra 	$L__BB1_13;
	and.b32  	%r22, %r19, -2;
	mov.b32 	%r61, 0;
$L__BB1_11:
	mad.lo.s32 	%r48, %r61, %r1, %r2;
	mul.lo.s32 	%r49, %r22, %r48;
	sub.s32 	%r24, %r49, %r29;
	add.s32 	%r25, %r24, %r55;
	setp.ge.u32 	%p10, %r25, %r28;
	@%p10 bra 	$L__BB1_13;
	mul.wide.u32 	%rd11, %r24, 4;
	add.s64 	%rd12, %rd1, %rd11;
	ld.global.f32 	%f37, [%rd12];
	add.s32 	%r50, %r25, %r30;
	mul.wide.u32 	%rd13, %r50, 4;
	add.s64 	%rd14, %rd1, %rd13;
	ld.global.f32 	%f38, [%rd14];
	mul.wide.u32 	%rd15, %r25, 4;
	add.s64 	%rd16, %rd1, %rd15;
	ld.global.f32 	%f39, [%rd16];
	fma.rn.f32 	%f40, %f37, %f38, %f39;
	st.global.f32 	[%rd16], %f40;
	ld.global.f32 	%f41, [%rd14];
	add.s32 	%r51, %r24, %r30;
	mul.wide.u32 	%rd17, %r51, 4;
	add.s64 	%rd18, %rd1, %rd17;
	ld.global.f32 	%f42, [%rd18];
	mul.f32 	%f43, %f41, %f42;
	st.global.f32 	[%rd14], %f43;
	add.s32 	%r61, %r61, 1;
	setp.ne.s32 	%p11, %r61, %r56;
	@%p11 bra 	$L__BB1_11;
$L__BB1_13:
	bar.sync 	0;
	add.s32 	%r58, %r58, 1;
	setp.ne.s32 	%p12, %r58, %r4;
	@%p12 bra 	$L__BB1_9;
$L__BB1_14:
	ret;

}


// ===== COMPILED SASS (sm_100) =====

	.target	sm_100

	.elftype	@"ET_EXEC"


//--------------------- .note.nv.tkinfo           --------------------------
	.section	.note.nv.tkinfo,"",@"SHT_NOTE"
	.sectionflags	@"SHF_NOTE_NV_TKINFO"
	.tkinfo
        /*0018*/ 	.word	0x00000002
        /*0030*/ 	.string	""
        /*0030*/ 	.string	"ptxas"
        /*0030*/ 	.string	"Cuda compilation tools, release 13.0, V13.0.88"
        /*0030*/ 	.string	"Build cuda_13.0.r13.0/compiler.36424714_0"
        /*0030*/ 	.string	"-arch sm_100 -m 64 "



//--------------------- .note.nv.cuinfo           --------------------------
	.section	.note.nv.cuinfo,"",@"SHT_NOTE"
	.sectionflags	@"SHF_NOTE_NV_CUINFO"
        /*0018*/ 	.short	0x0002
        /*001a*/ 	.short	0x0064
        /*001c*/ 	.short	0x0082
	.zero		2


//--------------------- .nv.info                  --------------------------
	.section	.nv.info,"",@"SHT_CUDA_INFO"
	.align	4


	//----- nvinfo : EIATTR_REGCOUNT
	.align		4
        /*0000*/ 	.byte	0x04, 0x2f
        /*0002*/ 	.short	(.L_1 - .L_0)
	.align		4
.L_0:
        /*0004*/ 	.word	index@(_Z8fillRandjPfjj)
        /*0008*/ 	.word	0x0000000e


	//----- nvinfo : EIATTR_FRAME_SIZE
	.align		4
.L_1:
        /*000c*/ 	.byte	0x04, 0x11
        /*000e*/ 	.short	(.L_3 - .L_2)
	.align		4
.L_2:
        /*0010*/ 	.word	index@($__internal_1_$__cuda_sm3x_div_rn_noftz_f32_slowpath)
        /*0014*/ 	.word	0x00000000


	//----- nvinfo : EIATTR_FRAME_SIZE
	.align		4
.L_3:
        /*0018*/ 	.byte	0x04, 0x11
        /*001a*/ 	.short	(.L_5 - .L_4)
	.align		4
.L_4:
        /*001c*/ 	.word	index@(_Z8fillRandjPfjj)
        /*0020*/ 	.word	0x00000000


	//----- nvinfo : EIATTR_REGCOUNT
	.align		4
.L_5:
        /*0024*/ 	.byte	0x04, 0x2f
        /*0026*/ 	.short	(.L_7 - .L_6)
	.align		4
.L_6:
        /*0028*/ 	.word	index@(_Z9prefixSumjPfjjj)
        /*002c*/ 	.word	0x00000018


	//----- nvinfo : EIATTR_FRAME_SIZE
	.align		4
.L_7:
        /*0030*/ 	.byte	0x04, 0x11
        /*0032*/ 	.short	(.L_9 - .L_8)
	.align		4
.L_8:
        /*0034*/ 	.word	index@($__internal_0_$__cuda_sm3x_div_rn_noftz_f32_slowpath)
        /*0038*/ 	.word	0x00000000


	//----- nvinfo : EIATTR_FRAME_SIZE
	.align		4
.L_9:
        /*003c*/ 	.byte	0x04, 0x11
        /*003e*/ 	.short	(.L_11 - .L_10)
	.align		4
.L_10:
        /*0040*/ 	.word	index@(_Z9prefixSumjPfjjj)
        /*0044*/ 	.word	0x00000000


	//----- nvinfo : EIATTR_MIN_STACK_SIZE
	.align		4
.L_11:
        /*0048*/ 	.byte	0x04, 0x12
        /*004a*/ 	.short	(.L_13 - .L_12)
	.align		4
.L_12:
        /*004c*/ 	.word	index@(_Z9prefixSumjPfjjj)
        /*0050*/ 	.word	0x00000000


	//----- nvinfo : EIATTR_MIN_STACK_SIZE
	.align		4
.L_13:
        /*0054*/ 	.byte	0x04, 0x12
        /*0056*/ 	.short	(.L_15 - .L_14)
	.align		4
.L_14:
        /*0058*/ 	.word	index@(_Z8fillRandjPfjj)
        /*005c*/ 	.word	0x00000000
.L_15:


//--------------------- .nv.compat                --------------------------
	.section	.nv.compat,"",@"SHT_CUDA_COMPAT_INFO"
	.align	4
        /*0000*/ 	.byte	0x02, 0x09, 0x00, 0x00, 0x02, 0x02, 0x01, 0x00, 0x02, 0x05, 0x05, 0x00, 0x03, 0x07, 0x01, 0x01
        /*0010*/ 	.byte	0x02, 0x03, 0x00, 0x00, 0x02, 0x06, 0x01, 0x00, 0x04, 0x0b, 0x08, 0x00, 0x01, 0x00, 0x00, 0x00
        /*0020*/ 	.byte	0x00, 0x00, 0x00, 0x00


//--------------------- .nv.info._Z9prefixSumjPfjjj --------------------------
	.section	.nv.info._Z9prefixSumjPfjjj,"",@"SHT_CUDA_INFO"
	.sectionflags	@""
	.align	4


	//----- nvinfo : EIATTR_CUDA_API_VERSION
	.align		4
        /*0000*/ 	.byte	0x04, 0x37
        /*0002*/ 	.short	(.L_17 - .L_16)
.L_16:
        /*0004*/ 	.word	0x00000082


	//----- nvinfo : EIATTR_KPARAM_INFO
	.align		4
.L_17:
        /*0008*/ 	.byte	0x04, 0x17
        /*000a*/ 	.short	(.L_19 - .L_18)
.L_18:
        /*000c*/ 	.word	0x00000000
        /*0010*/ 	.short	0x0004
        /*0012*/ 	.short	0x0018
        /*0014*/ 	.byte	0x00, 0xf0, 0x11, 0x00


	//----- nvinfo : EIATTR_KPARAM_INFO
	.align		4
.L_19:
        /*0018*/ 	.byte	0x04, 0x17
        /*001a*/ 	.short	(.L_21 - .L_20)
.L_20:
        /*001c*/ 	.word	0x00000000
        /*0020*/ 	.short	0x0003
        /*0022*/ 	.short	0x0014
        /*0024*/ 	.byte	0x00, 0xf0, 0x11, 0x00


	//----- nvinfo : EIATTR_KPARAM_INFO
	.align		4
.L_21:
        /*0028*/ 	.byte	0x04, 0x17
        /*002a*/ 	.short	(.L_23 - .L_22)
.L_22:
        /*002c*/ 	.word	0x00000000
        /*0030*/ 	.short	0x0002
        /*0032*/ 	.short	0x0010
        /*0034*/ 	.byte	0x00, 0xf0, 0x11, 0x00


	//----- nvinfo : EIATTR_KPARAM_INFO
	.align		4
.L_23:
        /*0038*/ 	.byte	0x04, 0x17
        /*003a*/ 	.short	(.L_25 - .L_24)
.L_24:
        /*003c*/ 	.word	0x00000000
        /*0040*/ 	.short	0x0001
        /*0042*/ 	.short	0x0008
        /*0044*/ 	.byte	0x00, 0xf5, 0x21, 0x00


	//----- nvinfo : EIATTR_KPARAM_INFO
	.align		4
.L_25:
        /*0048*/ 	.byte	0x04, 0x17
        /*004a*/ 	.short	(.L_27 - .L_26)
.L_26:
        /*004c*/ 	.word	0x00000000
        /*0050*/ 	.short	0x0000
        /*0052*/ 	.short	0x0000
        /*0054*/ 	.byte	0x00, 0xf0, 0x11, 0x00


	//----- nvinfo : EIATTR_SPARSE_MMA_MASK
	.align		4
.L_27:
        /*0058*/ 	.byte	0x03, 0x50
        /*005a*/ 	.short	0x0000


	//----- nvinfo : EIATTR_MAXREG_COUNT
	.align		4
        /*005c*/ 	.byte	0x03, 0x1b
        /*005e*/ 	.short	0x00ff


	//----- nvinfo : EIATTR_NUM_BARRIERS
	.align		4
        /*0060*/ 	.byte	0x02, 0x4c
        /*0062*/ 	.byte	0x01
	.zero		1


	//----- nvinfo : EIATTR_MERCURY_ISA_VERSION
	.align		4
        /*0064*/ 	.byte	0x03, 0x5f
        /*0066*/ 	.short	0x0101


	//----- nvinfo : EIATTR_VRC_CTA_INIT_COUNT
	.align		4
        /*0068*/ 	.byte	0x02, 0x4a
	.zero		1
	.zero		1


	//----- nvinfo : EIATTR_EXIT_INSTR_OFFSETS
	.align		4
        /*006c*/ 	.byte	0x04, 0x1c
        /*006e*/ 	.short	(.L_29 - .L_28)


	//   ....[0]....
.L_28:
        /*0070*/ 	.word	0x00000600


	//   ....[1]....
        /*0074*/ 	.word	0x000008a0


	//----- nvinfo : EIATTR_CRS_STACK_SIZE
	.align		4
.L_29:
        /*0078*/ 	.byte	0x04, 0x1e
        /*007a*/ 	.short	(.L_31 - .L_30)
.L_30:
        /*007c*/ 	.word	0x00000000


	//----- nvinfo : EIATTR_CBANK_PARAM_SIZE
	.align		4
.L_31:
        /*0080*/ 	.byte	0x03, 0x19
        /*0082*/ 	.short	0x001c


	//----- nvinfo : EIATTR_PARAM_CBANK
	.align		4
        /*0084*/ 	.byte	0x04, 0x0a
        /*0086*/ 	.short	(.L_33 - .L_32)
	.align		4
.L_32:
        /*0088*/ 	.word	index@(.nv.constant0._Z9prefixSumjPfjjj)
        /*008c*/ 	.short	0x0380
        /*008e*/ 	.short	0x001c


	//----- nvinfo : EIATTR_SW_WAR
	.align		4
.L_33:
        /*0090*/ 	.byte	0x04, 0x36
        /*0092*/ 	.short	(.L_35 - .L_34)
.L_34:
        /*0094*/ 	.word	0x00000008
.L_35:


//--------------------- .nv.info._Z8fillRandjPfjj --------------------------
	.section	.nv.info._Z8fillRandjPfjj,"",@"SHT_CUDA_INFO"
	.sectionflags	@""
	.align	4


	//----- nvinfo : EIATTR_CUDA_API_VERSION
	.align		4
        /*0000*/ 	.byte	0x04, 0x37
        /*0002*/ 	.short	(.L_37 - .L_36)
.L_36:
        /*0004*/ 	.word	0x00000082


	//----- nvinfo : EIATTR_KPARAM_INFO
	.align		4
.L_37:
        /*0008*/ 	.byte	0x04, 0x17
        /*000a*/ 	.short	(.L_39 - .L_38)
.L_38:
        /*000c*/ 	.word	0x00000000
        /*0010*/ 	.short	0x0003
        /*0012*/ 	.short	0x0014
        /*0014*/ 	.byte	0x00, 0xf0, 0x11, 0x00


	//----- nvinfo : EIATTR_KPARAM_INFO
	.align		4
.L_39:
        /*0018*/ 	.byte	0x04, 0x17
        /*001a*/ 	.short	(.L_41 - .L_40)
.L_40:
        /*001c*/ 	.word	0x00000000
        /*0020*/ 	.short	0x0002
        /*0022*/ 	.short	0x0010
        /*0024*/ 	.byte	0x00, 0xf0, 0x11, 0x00


	//----- nvinfo : EIATTR_KPARAM_INFO
	.align		4
.L_41:
        /*0028*/ 	.byte	0x04, 0x17
        /*002a*/ 	.short	(.L_43 - .L_42)
.L_42:
        /*002c*/ 	.word	0x00000000
        /*0030*/ 	.short	0x0001
        /*0032*/ 	.short	0x0008
        /*0034*/ 	.byte	0x00, 0xf5, 0x21, 0x00


	//----- nvinfo : EIATTR_KPARAM_INFO
	.align		4
.L_43:
        /*0038*/ 	.byte	0x04, 0x17
        /*003a*/ 	.short	(.L_45 - .L_44)
.L_44:
        /*003c*/ 	.word	0x00000000
        /*0040*/ 	.short	0x0000
        /*0042*/ 	.short	0x0000
        /*0044*/ 	.byte	0x00, 0xf0, 0x11, 0x00


	//----- nvinfo : EIATTR_SPARSE_MMA_MASK
	.align		4
.L_45:
        /*0048*/ 	.byte	0x03, 0x50
        /*004a*/ 	.short	0x0000


	//----- nvinfo : EIATTR_MAXREG_COUNT
	.align		4
        /*004c*/ 	.byte	0x03, 0x1b
        /*004e*/ 	.short	0x00ff


	//----- nvinfo : EIATTR_MERCURY_ISA_VERSION
	.align		4
        /*0050*/ 	.byte	0x03, 0x5f
        /*0052*/ 	.short	0x0101


	//----- nvinfo : EIATTR_VRC_CTA_INIT_COUNT
	.align		4
        /*0054*/ 	.byte	0x02, 0x4a
	.zero		1
	.zero		1


	//----- nvinfo : EIATTR_EXIT_INSTR_OFFSETS
	.align		4
        /*0058*/ 	.byte	0x04, 0x1c
        /*005a*/ 	.short	(.L_47 - .L_46)


	//   ....[0]....
.L_46:
        /*005c*/ 	.word	0x00000120


	//   ....[1]....
        /*0060*/ 	.word	0x000001d0


	//   ....[2]....
        /*0064*/ 	.word	0x000002d0


	//----- nvinfo : EIATTR_CRS_STACK_SIZE
	.align		4
.L_47:
        /*0068*/ 	.byte	0x04, 0x1e
        /*006a*/ 	.short	(.L_49 - .L_48)
.L_48:
        /*006c*/ 	.word	0x00000000


	//----- nvinfo : EIATTR_CBANK_PARAM_SIZE
	.align		4
.L_49:
        /*0070*/ 	.byte	0x03, 0x19
        /*0072*/ 	.short	0x0018


	//----- nvinfo : EIATTR_PARAM_CBANK
	.align		4
        /*0074*/ 	.byte	0x04, 0x0a
        /*0076*/ 	.short	(.L_51 - .L_50)
	.align		4
.L_50:
        /*0078*/ 	.word	index@(.nv.constant0._Z8fillRandjPfjj)
        /*007c*/ 	.short	0x0380
        /*007e*/ 	.short	0x0018


	//----- nvinfo : EIATTR_SW_WAR
	.align		4
.L_51:
        /*0080*/ 	.byte	0x04, 0x36
        /*0082*/ 	.short	(.L_53 - .L_52)
.L_52:
        /*0084*/ 	.word	0x00000008
.L_53:


//--------------------- .nv.callgraph             --------------------------
	.section	.nv.callgraph,"",@"SHT_CUDA_CALLGRAPH"
	.align	4
	.sectionentsize	8
	.align		4
        /*0000*/ 	.word	0x00000000
	.align		4
        /*0004*/ 	.word	0xffffffff
	.align		4
        /*0008*/ 	.word	0x00000000
	.align		4
        /*000c*/ 	.word	0xfffffffe
	.align		4
        /*0010*/ 	.word	0x00000000
	.align		4
        /*0014*/ 	.word	0xfffffffd
	.align		4
        /*0018*/ 	.word	0x00000000
	.align		4
        /*001c*/ 	.word	0xfffffffc


//--------------------- .text._Z9prefixSumjPfjjj  --------------------------
	.section	.text._Z9prefixSumjPfjjj,"ax",@progbits
	.align	128
        .global         _Z9prefixSumjPfjjj
        .type           _Z9prefixSumjPfjjj,@function
        .size           _Z9prefixSumjPfjjj,(.L_x_30 - _Z9prefixSumjPfjjj)
        .other          _Z9prefixSumjPfjjj,@"STO_CUDA_ENTRY STV_DEFAULT"
_Z9prefixSumjPfjjj:
.text._Z9prefixSumjPfjjj:
[----:B------:R-:W-:Y:S08]  /*0000*/  LDC R1, c[0x0][0x37c] ;  /* 0x0000df00ff017b82 */ /* 0x000ff00000000800 */
[----:B------:R-:W0:Y:S01]  /*0010*/  LDC R4, c[0x0][0x360] ;  /* 0x0000d800ff047b82 */ /* 0x000e220000000800 */
[----:B------:R-:W1:Y:S01]  /*0020*/  LDCU UR5, c[0x0][0x390] ;  /* 0x00007200ff0577ac */ /* 0x000e620008000800 */
[----:B------:R-:W2:Y:S06]  /*0030*/  S2R R9, SR_TID.X ;  /* 0x0000000000097919 */ /* 0x000eac0000002100 */
[----:B------:R-:W2:Y:S01]  /*0040*/  S2UR UR4, SR_CTAID.X ;  /* 0x00000000000479c3 */ /* 0x000ea20000002500 */
[----:B-1----:R-:W-:-:S02]  /*0050*/  I2FP.F32.U32 R0, UR5 ;  /* 0x0000000500007c45 */ /* 0x002fc40008201000 */
[----:B0-----:R-:W-:-:S04]  /*0060*/  I2FP.F32.U32 R3, R4 ;  /* 0x0000000400037245 */ /* 0x001fc80000201000 */
[----:B------:R-:W0:Y:S08]  /*0070*/  MUFU.RCP R2, R3 ;  /* 0x0000000300027308 */ /* 0x000e300000001000 */
[----:B------:R-:W1:Y:S01]  /*0080*/  FCHK P0, R0, R3 ;  /* 0x0000000300007302 */ /* 0x000e620000000000 */
[----:B0-----:R-:W-:-:S04]  /*0090*/  FFMA R5, -R3, R2, 1 ;  /* 0x3f80000003057423 */ /* 0x001fc80000000102 */
[----:B------:R-:W-:Y:S01]  /*00a0*/  FFMA R7, R2, R5, R2 ;  /* 0x0000000502077223 */ /* 0x000fe20000000002 */
[----:B--2---:R-:W-:-:S03]  /*00b0*/  IMAD R5, R4, UR4, R9 ;  /* 0x0000000404057c24 */ /* 0x004fc6000f8e0209 */
[----:B------:R-:W-:Y:S01]  /*00c0*/  FFMA R2, R0, R7, RZ ;  /* 0x0000000700027223 */ /* 0x000fe200000000ff */
[----:B------:R-:W-:-:S03]  /*00d0*/  VIADD R5, R5, 0x1 ;  /* 0x0000000105057836 */ /* 0x000fc60000000000 */
[----:B------:R-:W-:-:S04]  /*00e0*/  FFMA R6, -R3, R2, R0 ;  /* 0x0000000203067223 */ /* 0x000fc80000000100 */
[----:B------:R-:W-:Y:S01]  /*00f0*/  FFMA R2, R7, R6, R2 ;  /* 0x0000000607027223 */ /* 0x000fe20000000002 */
[----:B-1----:R-:W-:Y:S06]  /*0100*/  @!P0 BRA `(.L_x_0) ;  /* 0x0000000000088947 */ /* 0x002fec0003800000 */
[----:B------:R-:W-:-:S07]  /*0110*/  MOV R6, 0x130 ;  /* 0x0000013000067802 */ /* 0x000fce0000000f00 */
[----:B------:R-:W-:Y:S05]  /*0120*/  CALL.REL.NOINC `($__internal_0_$__cuda_sm3x_div_rn_noftz_f32_slowpath) ;  /* 0x0000000400e07944 */ /* 0x000fea0003c00000 */
.L_x_0:
[C---:B------:R-:W-:Y:S02]  /*0130*/  VIADD R3, R0.reuse, 0xc0cafb0d ;  /* 0xc0cafb0d00037836 */ /* 0x040fe40000000000 */
[----:B------:R-:W-:Y:S01]  /*0140*/  HFMA2 R8, -RZ, RZ, 1.443359375, -0.2030029296875 ;  /* 0x3dc6b27fff087431 */ /* 0x000fe200000001ff */
[----:B------:R-:W0:Y:S01]  /*0150*/  LDCU UR4, c[0x0][0x390] ;  /* 0x00007200ff0477ac */ /* 0x000e220008000800 */
[C---:B------:R-:W-:Y:S01]  /*0160*/  ISETP.GT.U32.AND P0, PT, R0.reuse, 0x7f7fffff, PT ;  /* 0x7f7fffff0000780c */ /* 0x040fe20003f04070 */
[----:B------:R-:W-:Y:S01]  /*0170*/  F2I.U32.CEIL.NTZ R2, R2 ;  /* 0x0000000200027305 */ /* 0x000fe2000020b000 */
[----:B------:R-:W-:Y:S01]  /*0180*/  LOP3.LUT R3, R3, 0xff800000, RZ, 0xc0, !PT ;  /* 0xff80000003037812 */ /* 0x000fe200078ec0ff */
[----:B------:R-:W1:Y:S04]  /*0190*/  LDCU UR5, c[0x0][0x394] ;  /* 0x00007280ff0577ac */ /* 0x000e680008000800 */
[----:B------:R-:W-:Y:S01]  /*01a0*/  IMAD.IADD R6, R0, 0x1, -R3 ;  /* 0x0000000100067824 */ /* 0x000fe200078e0a03 */
[----:B------:R-:W2:Y:S03]  /*01b0*/  LDCU.64 UR8, c[0x0][0x358] ;  /* 0x00006b00ff0877ac */ /* 0x000ea60008000a00 */
[----:B------:R-:W-:-:S04]  /*01c0*/  FADD R7, R6, -1 ;  /* 0xbf80000006077421 */ /* 0x000fc80000000000 */
[----:B------:R-:W-:Y:S01]  /*01d0*/  FFMA R6, R7, R8, -0.16845393180847167969 ;  /* 0xbe2c7f3007067423 */ /* 0x000fe20000000008 */
[----:B0-----:R-:W-:-:S03]  /*01e0*/  ISETP.NE.AND P1, PT, RZ, UR4, PT ;  /* 0x00000004ff007c0c */ /* 0x001fc6000bf25270 */
[----:B------:R-:W-:-:S04]  /*01f0*/  FFMA R6, R7, R6, 0.1716887056827545166 ;  /* 0x3e2fcf2a07067423 */ /* 0x000fc80000000006 */
[----:B------:R-:W-:-:S04]  /*0200*/  FFMA R6, R7, R6, -0.17900948226451873779 ;  /* 0xbe374e4307067423 */ /* 0x000fc80000000006 */
[----:B------:R-:W-:-:S04]  /*0210*/  FFMA R6, R7, R6, 0.20512372255325317383 ;  /* 0x3e520bf407067423 */ /* 0x000fc80000000006 */
[----:B------:R-:W-:-:S04]  /*0220*/  FFMA R6, R7, R6, -0.24046532809734344482 ;  /* 0xbe763c8b07067423 */ /* 0x000fc80000000006 */
[----:B------:R-:W-:-:S04]  /*0230*/  FFMA R6, R7, R6, 0.28857114911079406738 ;  /* 0x3e93bf9907067423 */ /* 0x000fc80000000006 */
[----:B------:R-:W-:-:S04]  /*0240*/  FFMA R6, R7, R6, -0.36067417263984680176 ;  /* 0xbeb8aa4907067423 */ /* 0x000fc80000000006 */
[----:B------:R-:W-:-:S04]  /*0250*/  FFMA R6, R7, R6, 0.48089820146560668945 ;  /* 0x3ef6384a07067423 */ /* 0x000fc80000000006 */
[----:B------:R-:W-:-:S04]  /*0260*/  FFMA R6, R7, R6, -0.72134751081466674805 ;  /* 0xbf38aa3b07067423 */ /* 0x000fc80000000006 */
[C---:B------:R-:W-:Y:S01]  /*0270*/  FMUL R8, R7.reuse, R6 ;  /* 0x0000000607087220 */ /* 0x040fe20000400000 */
[----:B------:R-:W-:Y:S02]  /*0280*/  I2FP.F32.S32 R6, R3 ;  /* 0x0000000300067245 */ /* 0x000fe40000201400 */
[----:B------:R-:W-:Y:S01]  /*0290*/  FSEL R3, RZ, -23, P1 ;  /* 0xc1b80000ff037808 */ /* 0x000fe20000800000 */
[----:B------:R-:W-:-:S04]  /*02a0*/  FMUL R8, R7, R8 ;  /* 0x0000000807087220 */ /* 0x000fc80000400000 */
[----:B------:R-:W-:Y:S01]  /*02b0*/  FFMA R3, R6, 1.1920928955078125e-07, R3 ;  /* 0x3400000006037823 */ /* 0x000fe20000000003 */
[----:B------:R-:W-:Y:S01]  /*02c0*/  FFMA R8, R7, 1.4426950216293334961, R8 ;  /* 0x3fb8aa3b07087823 */ /* 0x000fe20000000008 */
[----:B------:R-:W-:-:S03]  /*02d0*/  IMAD.MOV.U32 R7, RZ, RZ, 0x7f800000 ;  /* 0x7f800000ff077424 */ /* 0x000fc600078e00ff */
[----:B------:R-:W-:Y:S01]  /*02e0*/  FADD R3, R3, R8 ;  /* 0x0000000803037221 */ /* 0x000fe20000000000 */
[----:B------:R-:W-:-:S06]  /*02f0*/  @P0 FFMA R3, R0, R7, +INF ;  /* 0x7f80000000030423 */ /* 0x000fcc0000000007 */
[----:B------:R-:W0:Y:S02]  /*0300*/  FRND.FLOOR R3, R3 ;  /* 0x0000000300037307 */ /* 0x000e240000205000 */
[----:B0-----:R-:W-:-:S06]  /*0310*/  FSEL R0, R3, -INF , P1 ;  /* 0xff80000003007808 */ /* 0x001fcc0000800000 */
[----:B------:R-:W0:Y:S02]  /*0320*/  F2I.U32.TRUNC.NTZ R0, R0 ;  /* 0x0000000000007305 */ /* 0x000e24000020f000 */
[----:B0-----:R-:W-:-:S13]  /*0330*/  ISETP.NE.AND P0, PT, R0, RZ, PT ;  /* 0x000000ff0000720c */ /* 0x001fda0003f05270 */
[----:B-12---:R-:W-:Y:S05]  /*0340*/  @!P0 BRA `(.L_x_1) ;  /* 0x0000000000a88947 */ /* 0x006fea0003800000 */
[----:B------:R-:W-:-:S05]  /*0350*/  UMOV UR4, URZ ;  /* 0x000000ff00047c82 */ /* 0x000fca0008000000 */
.L_x_5:
[----:B0-----:R-:W-:-:S13]  /*0360*/  ISETP.NE.AND P0, PT, R2, RZ, PT ;  /* 0x000000ff0200720c */ /* 0x001fda0003f05270 */
[----:B---34-:R-:W-:Y:S05]  /*0370*/  @!P0 BRA `(.L_x_2) ;  /* 0x00000000007c8947 */ /* 0x018fea0003800000 */
[----:B------:R-:W0:Y:S01]  /*0380*/  LDC R21, c[0x0][0x394] ;  /* 0x0000e500ff157b82 */ /* 0x000e220000000800 */
[----:B------:R-:W-:Y:S01]  /*0390*/  BSSY.RECONVERGENT B0, `(.L_x_2) ;  /* 0x000001d000007945 */ /* 0x000fe20003800200 */
[----:B------:R-:W-:Y:S01]  /*03a0*/  IMAD.MOV.U32 R3, RZ, RZ, RZ ;  /* 0x000000ffff037224 */ /* 0x000fe200078e00ff */
[----:B------:R-:W1:Y:S01]  /*03b0*/  LDCU UR6, c[0x0][0x380] ;  /* 0x00007000ff0677ac */ /* 0x000e620008000800 */
[----:B------:R-:W2:Y:S04]  /*03c0*/  LDCU UR7, c[0x0][0x398] ;  /* 0x00007300ff0777ac */ /* 0x000ea80008000800 */
[----:B------:R-:W3:Y:S01]  /*03d0*/  LDC.64 R6, c[0x0][0x388] ;  /* 0x0000e200ff067b82 */ /* 0x000ee20000000a00 */
[----:B------:R-:W-:-:S12]  /*03e0*/  USHF.L.U32 UR10, UR5, 0x1, URZ ;  /* 0x00000001050a7899 */ /* 0x000fd800080006ff */
.L_x_4:
[----:B----4-:R-:W-:-:S04]  /*03f0*/  IMAD R8, R4, R3, R5 ;  /* 0x0000000304087224 */ /* 0x010fc800078e0205 */
[----:B0-----:R-:W-:-:S05]  /*0400*/  IMAD R9, R8, UR10, -R21 ;  /* 0x0000000a08097c24 */ /* 0x001fca000f8e0a15 */
[----:B-1----:R-:W-:-:S13]  /*0410*/  ISETP.GE.U32.AND P0, PT, R9, UR6, PT ;  /* 0x0000000609007c0c */ /* 0x002fda000bf06070 */
[----:B------:R-:W-:Y:S05]  /*0420*/  @P0 BRA `(.L_x_3) ;  /* 0x00000000004c0947 */ /* 0x000fea0003800000 */
[C---:B------:R-:W-:Y:S01]  /*0430*/  IADD3 R15, PT, PT, R9.reuse, -UR5, RZ ;  /* 0x80000005090f7c10 */ /* 0x040fe2000fffe0ff */
[C---:B--2---:R-:W-:Y:S02]  /*0440*/  VIADD R11, R9.reuse, UR7 ;  /* 0x00000007090b7c36 */ /* 0x044fe40008000000 */
[----:B---3--:R-:W-:-:S04]  /*0450*/  IMAD.WIDE.U32 R8, R9, 0x4, R6 ;  /* 0x0000000409087825 */ /* 0x008fc800078e0006 */
[--C-:B------:R-:W-:Y:S01]  /*0460*/  IMAD.WIDE.U32 R12, R15, 0x4, R6.reuse ;  /* 0x000000040f0c7825 */ /* 0x100fe200078e0006 */
[----:B------:R-:W2:Y:S03]  /*0470*/  LDG.E R19, desc[UR8][R8.64] ;  /* 0x0000000808137981 */ /* 0x000ea6000c1e1900 */
[----:B------:R-:W-:Y:S02]  /*0480*/  IMAD.WIDE.U32 R10, R11, 0x4, R6 ;  /* 0x000000040b0a7825 */ /* 0x000fe400078e0006 */
[----:B------:R-:W2:Y:S04]  /*0490*/  LDG.E R12, desc[UR8][R12.64] ;  /* 0x000000080c0c7981 */ /* 0x000ea8000c1e1900 */
[----:B------:R-:W2:Y:S01]  /*04a0*/  LDG.E R17, desc[UR8][R10.64] ;  /* 0x000000080a117981 */ /* 0x000ea2000c1e1900 */
[----:B------:R-:W-:-:S04]  /*04b0*/  VIADD R15, R15, UR7 ;  /* 0x000000070f0f7c36 */ /* 0x000fc80008000000 */
[----:B------:R-:W-:-:S04]  /*04c0*/  IMAD.WIDE.U32 R14, R15, 0x4, R6 ;  /* 0x000000040f0e7825 */ /* 0x000fc800078e0006 */
[----:B--2---:R-:W-:-:S05]  /*04d0*/  FFMA R17, R12, R17, R19 ;  /* 0x000000110c117223 */ /* 0x004fca0000000013 */
[----:B------:R4:W-:Y:S04]  /*04e0*/  STG.E desc[UR8][R8.64], R17 ;  /* 0x0000001108007986 */ /* 0x0009e8000c101908 */
[----:B------:R-:W2:Y:S04]  /*04f0*/  LDG.E R15, desc[UR8][R14.64] ;  /* 0x000000080e0f7981 */ /* 0x000ea8000c1e1900 */
[----:B------:R-:W2:Y:S01]  /*0500*/  LDG.E R16, desc[UR8][R10.64] ;  /* 0x000000080a107981 */ /* 0x000ea2000c1e1900 */
[----:B------:R-:W-:-:S04]  /*0510*/  IADD3 R3, PT, PT, R3, 0x1, RZ ;  /* 0x0000000103037810 */ /* 0x000fc80007ffe0ff */
[----:B------:R-:W-:Y:S01]  /*0520*/  ISETP.NE.AND P0, PT, R3, R2, PT ;  /* 0x000000020300720c */ /* 0x000fe20003f05270 */
[----:B--2---:R-:W-:-:S05]  /*0530*/  FMUL R19, R16, R15 ;  /* 0x0000000f10137220 */ /* 0x004fca0000400000 */
[----:B------:R4:W-:Y:S07]  /*0540*/  STG.E desc[UR8][R10.64], R19 ;  /* 0x000000130a007986 */ /* 0x0009ee000c101908 */
[----:B------:R-:W-:Y:S05]  /*0550*/  @P0 BRA `(.L_x_4) ;  /* 0xfffffffc00a40947 */ /* 0x000fea000383ffff */
.L_x_3:
[----:B--2---:R-:W-:Y:S05]  /*0560*/  BSYNC.RECONVERGENT B0 ;  /* 0x0000000000007941 */ /* 0x004fea0003800200 */
.L_x_2:
[----:B------:R-:W-:Y:S01]  /*0570*/  I2FP.F32.U32 R2, R2 ;  /* 0x0000000200027245 */ /* 0x000fe20000201000 */
[----:B------:R-:W-:Y:S01]  /*0580*/  UIADD3 UR4, UPT, UPT, UR4, 0x1, URZ ;  /* 0x0000000104047890 */ /* 0x000fe2000fffe0ff */
[----:B------:R-:W-:Y:S01]  /*0590*/  BAR.SYNC.DEFER_BLOCKING 0x0 ;  /* 0x0000000000007b1d */ /* 0x000fe20000010000 */
[----:B------:R-:W-:Y:S02]  /*05a0*/  USHF.L.U32 UR5, UR5, 0x1, URZ ;  /* 0x0000000105057899 */ /* 0x000fe400080006ff */
[----:B------:R-:W-:Y:S02]  /*05b0*/  FMUL R2, R2, 0.5 ;  /* 0x3f00000002027820 */ /* 0x000fe40000400000 */
[----:B------:R-:W-:-:S04]  /*05c0*/  ISETP.NE.AND P0, PT, R0, UR4, PT ;  /* 0x0000000400007c0c */ /* 0x000fc8000bf05270 */
[----:B------:R-:W0:Y:S09]  /*05d0*/  F2I.U32.CEIL.NTZ R2, R2 ;  /* 0x0000000200027305 */ /* 0x000e32000020b000 */
[----:B------:R-:W-:Y:S05]  /*05e0*/  @P0 BRA `(.L_x_5) ;  /* 0xfffffffc005c0947 */ /* 0x000fea000383ffff */
.L_x_1:
[----:B------:R-:W-:-:S13]  /*05f0*/  ISETP.NE.AND P0, PT, R0, RZ, PT ;  /* 0x000000ff0000720c */ /* 0x000fda0003f05270 */
[----:B------:R-:W-:Y:S05]  /*0600*/  @!P0 EXIT ;  /* 0x000000000000894d */ /* 0x000fea0003800000 */
[----:B------:R-:W-:-:S05]  /*0610*/  UMOV UR4, URZ ;  /* 0x000000ff00047c82 */ /* 0x000fca0008000000 */
.L_x_9:
[----:B0-----:R-:W-:Y:S01]  /*0620*/  IMAD.SHL.U32 R2, R2, 0x2, RZ ;  /* 0x0000000202027824 */ /* 0x001fe200078e00ff */
[----:B------:R-:W-:Y:S01]  /*0630*/  UIADD3 UR4, UPT, UPT, UR4, 0x1, URZ ;  /* 0x0000000104047890 */ /* 0x000fe2000fffe0ff */
[----:B------:R-:W-:Y:S01]  /*0640*/  UMOV UR6, UR5 ;  /* 0x0000000500067c82 */ /* 0x000fe20008000000 */
[----:B------:R-:W-:Y:S02]  /*0650*/  USHF.R.U32.HI UR5, URZ, 0x1, UR5 ;  /* 0x00000001ff057899 */ /* 0x000fe40008011605 */
[----:B------:R-:W-:Y:S02]  /*0660*/  ISETP.NE.AND P1, PT, R2, RZ, PT ;  /* 0x000000ff0200720c */ /* 0x000fe40003f25270 */
[----:B------:R-:W-:-:S11]  /*0670*/  ISETP.NE.AND P0, PT, R0, UR4, PT ;  /* 0x0000000400007c0c */ /* 0x000fd6000bf05270 */
[----:B------:R-:W-:Y:S05]  /*0680*/  @!P1 BRA `(.L_x_6) ;  /* 0x00000000007c9947 */ /* 0x000fea0003800000 */
[----:B------:R-:W0:Y:S01]  /*0690*/  LDC R21, c[0x0][0x394] ;  /* 0x0000e500ff157b82 */ /* 0x000e220000000800 */
[----:B------:R-:W-:Y:S01]  /*06a0*/  BSSY.RECONVERGENT B0, `(.L_x_6) ;  /* 0x000001d000007945 */ /* 0x000fe20003800200 */
[----:B------:R-:W-:Y:S01]  /*06b0*/  IMAD.MOV.U32 R3, RZ, RZ, RZ ;  /* 0x000000ffff037224 */ /* 0x000fe200078e00ff */
[----:B------:R-:W1:Y:S01]  /*06c0*/  LDCU UR7, c[0x0][0x380] ;  /* 0x00007000ff0777ac */ /* 0x000e620008000800 */
[----:B------:R-:W2:Y:S04]  /*06d0*/  LDCU UR10, c[0x0][0x398] ;  /* 0x00007300ff0a77ac */ /* 0x000ea80008000800 */
[----:B---3--:R-:W3:Y:S01]  /*06e0*/  LDC.64 R6, c[0x0][0x388] ;  /* 0x0000e200ff067b82 */ /* 0x008ee20000000a00 */
[----:B------:R-:W-:-:S12]  /*06f0*/  ULOP3.LUT UR6, UR6, 0xfffffffe, URZ, 0xc0, !UPT ;  /* 0xfffffffe06067892 */ /* 0x000fd8000f8ec0ff */
.L_x_8:
[----:B0---4-:R-:W-:-:S04]  /*0700*/  IMAD R8, R4, R3, R5 ;  /* 0x0000000304087224 */ /* 0x011fc800078e0205 */
[----:B0-----:R-:W-:-:S05]  /*0710*/  IMAD R19, R8, UR6, -R21 ;  /* 0x0000000608137c24 */ /* 0x001fca000f8e0a15 */
[----:B------:R-:W-:-:S04]  /*0720*/  IADD3 R9, PT, PT, R19, UR5, RZ ;  /* 0x0000000513097c10 */ /* 0x000fc8000fffe0ff */
[----:B-1----:R-:W-:-:S13]  /*0730*/  ISETP.GE.U32.AND P1, PT, R9, UR7, PT ;  /* 0x0000000709007c0c */ /* 0x002fda000bf26070 */
[----:B------:R-:W-:Y:S05]  /*0740*/  @P1 BRA `(.L_x_7) ;  /* 0x0000000000481947 */ /* 0x000fea0003800000 */
[----:B--2---:R-:W-:Y:S02]  /*0750*/  VIADD R11, R9, UR10 ;  /* 0x0000000a090b7c36 */ /* 0x004fe40008000000 */
[----:B---3--:R-:W-:-:S04]  /*0760*/  IMAD.WIDE.U32 R12, R19, 0x4, R6 ;  /* 0x00000004130c7825 */ /* 0x008fc800078e0006 */
[--C-:B------:R-:W-:Y:S02]  /*0770*/  IMAD.WIDE.U32 R8, R9, 0x4, R6.reuse ;  /* 0x0000000409087825 */ /* 0x100fe400078e0006 */
[----:B------:R-:W2:Y:S02]  /*0780*/  LDG.E R12, desc[UR8][R12.64] ;  /* 0x000000080c0c7981 */ /* 0x000ea4000c1e1900 */
[----:B------:R-:W-:Y:S02]  /*0790*/  IMAD.WIDE.U32 R10, R11, 0x4, R6 ;  /* 0x000000040b0a7825 */ /* 0x000fe400078e0006 */
[----:B------:R-:W2:Y:S04]  /*07a0*/  LDG.E R17, desc[UR8][R8.64] ;  /* 0x0000000808117981 */ /* 0x000ea8000c1e1900 */
[----:B------:R-:W2:Y:S01]  /*07b0*/  LDG.E R15, desc[UR8][R10.64] ;  /* 0x000000080a0f7981 */ /* 0x000ea2000c1e1900 */
[----:B------:R-:W-:-:S02]  /*07c0*/  VIADD R19, R19, UR10 ;  /* 0x0000000a13137c36 */ /* 0x000fc40008000000 */
[----:B--2---:R-:W-:Y:S02]  /*07d0*/  FFMA R17, R12, R15, R17 ;  /* 0x0000000f0c117223 */ /* 0x004fe40000000011 */
[----:B------:R-:W-:-:S03]  /*07e0*/  IMAD.WIDE.U32 R14, R19, 0x4, R6 ;  /* 0x00000004130e7825 */ /* 0x000fc600078e0006 */
        /* <DEDUP_REMOVED lines=8> */
.L_x_7:
[----:B--2---:R-:W-:Y:S05]  /*0870*/  BSYNC.RECONVERGENT B0 ;  /* 0x0000000000007941 */ /* 0x004fea0003800200 */
.L_x_6:
[----:B------:R-:W-:Y:S06]  /*0880*/  BAR.SYNC.DEFER_BLOCKING 0x0 ;  /* 0x0000000000007b1d */ /* 0x000fec0000010000 */
[----:B------:R-:W-:Y:S05]  /*0890*/  @P0 BRA `(.L_x_9) ;  /* 0xfffffffc00600947 */ /* 0x000fea000383ffff */
[----:B------:R-:W-:Y:S05]  /*08a0*/  EXIT ;  /* 0x000000000000794d */ /* 0x000fea0003800000 */
        .weak           $__internal_0_$__cuda_sm3x_div_rn_noftz_f32_slowpath
        .type           $__internal_0_$__cuda_sm3x_div_rn_noftz_f32_slowpath,@function
        .size           $__internal_0_$__cuda_sm3x_div_rn_noftz_f32_slowpath,(.L_x_30 - $__internal_0_$__cuda_sm3x_div_rn_noftz_f32_slowpath)
$__internal_0_$__cuda_sm3x_div_rn_noftz_f32_slowpath:
[--C-:B------:R-:W-:Y:S01]  /*08b0*/  SHF.R.U32.HI R7, RZ, 0x17, R3.reuse ;  /* 0x00000017ff077819 */ /* 0x100fe20000011603 */
[----:B------:R-:W-:Y:S01]  /*08c0*/  IMAD.MOV.U32 R9, RZ, RZ, R3 ;  /* 0x000000ffff097224 */ /* 0x000fe200078e0003 */
[----:B------:R-:W-:Y:S02]  /*08d0*/  SHF.R.U32.HI R2, RZ, 0x17, R0 ;  /* 0x00000017ff027819 */ /* 0x000fe40000011600 */
[----:B------:R-:W-:Y:S02]  /*08e0*/  LOP3.LUT R7, R7, 0xff, RZ, 0xc0, !PT ;  /* 0x000000ff07077812 */ /* 0x000fe400078ec0ff */
[----:B------:R-:W-:Y:S02]  /*08f0*/  LOP3.LUT R2, R2, 0xff, RZ, 0xc0, !PT ;  /* 0x000000ff02027812 */ /* 0x000fe400078ec0ff */
[----:B------:R-:W-:Y:S01]  /*0900*/  MOV R8, R0 ;  /* 0x0000000000087202 */ /* 0x000fe20000000f00 */
[----:B------:R-:W-:Y:S02]  /*0910*/  VIADD R12, R7, 0xffffffff ;  /* 0xffffffff070c7836 */ /* 0x000fe40000000000 */
[----:B------:R-:W-:-:S03]  /*0920*/  VIADD R11, R2, 0xffffffff ;  /* 0xffffffff020b7836 */ /* 0x000fc60000000000 */
[----:B------:R-:W-:-:S04]  /*0930*/  ISETP.GT.U32.AND P0, PT, R12, 0xfd, PT ;  /* 0x000000fd0c00780c */ /* 0x000fc80003f04070 */
[----:B------:R-:W-:-:S13]  /*0940*/  ISETP.GT.U32.OR P0, PT, R11, 0xfd, P0 ;  /* 0x000000fd0b00780c */ /* 0x000fda0000704470 */
[----:B------:R-:W-:Y:S01]  /*0950*/  @!P0 IMAD.MOV.U32 R10, RZ, RZ, RZ ;  /* 0x000000ffff0a8224 */ /* 0x000fe200078e00ff */
[----:B------:R-:W-:Y:S06]  /*0960*/  @!P0 BRA `(.L_x_10) ;  /* 0x00000000005c8947 */ /* 0x000fec0003800000 */
[----:B------:R-:W-:Y:S02]  /*0970*/  FSETP.GTU.FTZ.AND P0, PT, |R0|, +INF , PT ;  /* 0x7f8000000000780b */ /* 0x000fe40003f1c200 */
[----:B------:R-:W-:-:S04]  /*0980*/  FSETP.GTU.FTZ.AND P1, PT, |R3|, +INF , PT ;  /* 0x7f8000000300780b */ /* 0x000fc80003f3c200 */
[----:B------:R-:W-:-:S13]  /*0990*/  PLOP3.LUT P0, PT, P0, P1, PT, 0xf8, 0x8f ;  /* 0x00000000008f781c */ /* 0x000fda0000703f70 */
[----:B------:R-:W-:Y:S05]  /*09a0*/  @P0 BRA `(.L_x_11) ;  /* 0x0000000400440947 */ /* 0x000fea0003800000 */
[----:B------:R-:W-:-:S13]  /*09b0*/  LOP3.LUT P0, RZ, R9, 0x7fffffff, R8, 0xc8, !PT ;  /* 0x7fffffff09ff7812 */ /* 0x000fda000780c808 */
[----:B------:R-:W-:Y:S05]  /*09c0*/  @!P0 BRA `(.L_x_12) ;  /* 0x0000000400348947 */ /* 0x000fea0003800000 */
[C---:B------:R-:W-:Y:S02]  /*09d0*/  FSETP.NEU.FTZ.AND P2, PT, |R0|.reuse, +INF , PT ;  /* 0x7f8000000000780b */ /* 0x040fe40003f5d200 */
[----:B------:R-:W-:Y:S02]  /*09e0*/  FSETP.NEU.FTZ.AND P1, PT, |R3|, +INF , PT ;  /* 0x7f8000000300780b */ /* 0x000fe40003f3d200 */
[----:B------:R-:W-:-:S11]  /*09f0*/  FSETP.NEU.FTZ.AND P0, PT, |R0|, +INF , PT ;  /* 0x7f8000000000780b */ /* 0x000fd60003f1d200 */
[----:B------:R-:W-:Y:S05]  /*0a00*/  @!P1 BRA !P2, `(.L_x_12) ;  /* 0x0000000400249947 */ /* 0x000fea0005000000 */
[----:B------:R-:W-:-:S04]  /*0a10*/  LOP3.LUT P2, RZ, R8, 0x7fffffff, RZ, 0xc0, !PT ;  /* 0x7fffffff08ff7812 */ /* 0x000fc8000784c0ff */
[----:B------:R-:W-:-:S13]  /*0a20*/  PLOP3.LUT P1, PT, P1, P2, PT, 0x2f, 0xf2 ;  /* 0x0000000000f2781c */ /* 0x000fda0000f24577 */
[----:B------:R-:W-:Y:S05]  /*0a30*/  @P1 BRA `(.L_x_13) ;  /* 0x0000000400101947 */ /* 0x000fea0003800000 */
[----:B------:R-:W-:-:S04]  /*0a40*/  LOP3.LUT P1, RZ, R9, 0x7fffffff, RZ, 0xc0, !PT ;  /* 0x7fffffff09ff7812 */ /* 0x000fc8000782c0ff */
[----:B------:R-:W-:-:S13]  /*0a50*/  PLOP3.LUT P0, PT, P0, P1, PT, 0x2f, 0xf2 ;  /* 0x0000000000f2781c */ /* 0x000fda0000702577 */
[----:B------:R-:W-:Y:S05]  /*0a60*/  @P0 BRA `(.L_x_14) ;  /* 0x0000000000f80947 */ /* 0x000fea0003800000 */
[----:B------:R-:W-:Y:S02]  /*0a70*/  ISETP.GE.AND P0, PT, R11, RZ, PT ;  /* 0x000000ff0b00720c */ /* 0x000fe40003f06270 */
[----:B------:R-:W-:-:S11]  /*0a80*/  ISETP.GE.AND P1, PT, R12, RZ, PT ;  /* 0x000000ff0c00720c */ /* 0x000fd60003f26270 */
[----:B------:R-:W-:Y:S01]  /*0a90*/  @P0 MOV R10, RZ ;  /* 0x000000ff000a0202 */ /* 0x000fe20000000f00 */
[----:B------:R-:W-:Y:S02]  /*0aa0*/  @!P0 IMAD.MOV.U32 R10, RZ, RZ, -0x40 ;  /* 0xffffffc0ff0a8424 */ /* 0x000fe400078e00ff */
[----:B------:R-:W-:Y:S01]  /*0ab0*/  @!P0 FFMA R8, R0, 1.84467440737095516160e+19, RZ ;  /* 0x5f80000000088823 */ /* 0x000fe200000000ff */
[----:B------:R-:W-:Y:S01]  /*0ac0*/  @!P1 FFMA R9, R3, 1.84467440737095516160e+19, RZ ;  /* 0x5f80000003099823 */ /* 0x000fe200000000ff */
[----:B------:R-:W-:-:S07]  /*0ad0*/  @!P1 VIADD R10, R10, 0x40 ;  /* 0x000000400a0a9836 */ /* 0x000fce0000000000 */
.L_x_10:
[----:B------:R-:W-:Y:S01]  /*0ae0*/  LEA R12, R7, 0xc0800000, 0x17 ;  /* 0xc0800000070c7811 */ /* 0x000fe200078eb8ff */
[----:B------:R-:W-:-:S03]  /*0af0*/  VIADD R3, R2, 0xffffff81 ;  /* 0xffffff8102037836 */ /* 0x000fc60000000000 */
[----:B------:R-:W-:Y:S01]  /*0b00*/  IADD3 R12, PT, PT, -R12, R9, RZ ;  /* 0x000000090c0c7210 */ /* 0x000fe20007ffe1ff */
[C---:B------:R-:W-:Y:S01]  /*0b10*/  IMAD R2, R3.reuse, -0x800000, R8 ;  /* 0xff80000003027824 */ /* 0x040fe200078e0208 */
[----:B------:R-:W-:Y:S02]  /*0b20*/  IADD3 R7, PT, PT, R3, 0x7f, -R7 ;  /* 0x0000007f03077810 */ /* 0x000fe40007ffe807 */
[----:B------:R-:W0:Y:S01]  /*0b30*/  MUFU.RCP R9, R12 ;  /* 0x0000000c00097308 */ /* 0x000e220000001000 */
[----:B------:R-:W-:Y:S02]  /*0b40*/  FADD.FTZ R11, -R12, -RZ ;  /* 0x800000ff0c0b7221 */ /* 0x000fe40000010100 */
[----:B------:R-:W-:Y:S02]  /*0b50*/  IMAD.IADD R7, R7, 0x1, R10 ;  /* 0x0000000107077824 */ /* 0x000fe400078e020a */
[----:B0-----:R-:W-:-:S04]  /*0b60*/  FFMA R14, R9, R11, 1 ;  /* 0x3f800000090e7423 */ /* 0x001fc8000000000b */
[----:B------:R-:W-:-:S04]  /*0b70*/  FFMA R13, R9, R14, R9 ;  /* 0x0000000e090d7223 */ /* 0x000fc80000000009 */
[----:B------:R-:W-:-:S04]  /*0b80*/  FFMA R8, R2, R13, RZ ;  /* 0x0000000d02087223 */ /* 0x000fc800000000ff */
[----:B------:R-:W-:-:S04]  /*0b90*/  FFMA R9, R11, R8, R2 ;  /* 0x000000080b097223 */ /* 0x000fc80000000002 */
[----:B------:R-:W-:-:S04]  /*0ba0*/  FFMA R8, R13, R9, R8 ;  /* 0x000000090d087223 */ /* 0x000fc80000000008 */
[----:B------:R-:W-:-:S04]  /*0bb0*/  FFMA R11, R11, R8, R2 ;  /* 0x000000080b0b7223 */ /* 0x000fc80000000002 */
[----:B------:R-:W-:-:S05]  /*0bc0*/  FFMA R2, R13, R11, R8 ;  /* 0x0000000b0d027223 */ /* 0x000fca0000000008 */
[----:B------:R-:W-:-:S04]  /*0bd0*/  SHF.R.U32.HI R3, RZ, 0x17, R2 ;  /* 0x00000017ff037819 */ /* 0x000fc80000011602 */
[----:B------:R-:W-:-:S04]  /*0be0*/  LOP3.LUT R3, R3, 0xff, RZ, 0xc0, !PT ;  /* 0x000000ff03037812 */ /* 0x000fc800078ec0ff */
[----:B------:R-:W-:-:S05]  /*0bf0*/  IADD3 R9, PT, PT, R3, R7, RZ ;  /* 0x0000000703097210 */ /* 0x000fca0007ffe0ff */
[----:B------:R-:W-:-:S05]  /*0c00*/  VIADD R3, R9, 0xffffffff ;  /* 0xffffffff09037836 */ /* 0x000fca0000000000 */
[----:B------:R-:W-:-:S13]  /*0c10*/  ISETP.GE.U32.AND P0, PT, R3, 0xfe, PT ;  /* 0x000000fe0300780c */ /* 0x000fda0003f06070 */
[----:B------:R-:W-:Y:S05]  /*0c20*/  @!P0 BRA `(.L_x_15) ;  /* 0x0000000000808947 */ /* 0x000fea0003800000 */
[----:B------:R-:W-:-:S13]  /*0c30*/  ISETP.GT.AND P0, PT, R9, 0xfe, PT ;  /* 0x000000fe0900780c */ /* 0x000fda0003f04270 */
[----:B------:R-:W-:Y:S05]  /*0c40*/  @P0 BRA `(.L_x_16) ;  /* 0x00000000006c0947 */ /* 0x000fea0003800000 */
[----:B------:R-:W-:-:S13]  /*0c50*/  ISETP.GE.AND P0, PT, R9, 0x1, PT ;  /* 0x000000010900780c */ /* 0x000fda0003f06270 */
[----:B------:R-:W-:Y:S05]  /*0c60*/  @P0 BRA `(.L_x_17) ;  /* 0x0000000000980947 */ /* 0x000fea0003800000 */
[----:B------:R-:W-:Y:S02]  /*0c70*/  ISETP.GE.AND P0, PT, R9, -0x18, PT ;  /* 0xffffffe80900780c */ /* 0x000fe40003f06270 */
[----:B------:R-:W-:-:S11]  /*0c80*/  LOP3.LUT R2, R2, 0x80000000, RZ, 0xc0, !PT ;  /* 0x8000000002027812 */ /* 0x000fd600078ec0ff */
[----:B------:R-:W-:Y:S05]  /*0c90*/  @!P0 BRA `(.L_x_17) ;  /* 0x00000000008c8947 */ /* 0x000fea0003800000 */
[-CC-:B------:R-:W-:Y:S01]  /*0ca0*/  FFMA.RZ R3, R13, R11.reuse, R8.reuse ;  /* 0x0000000b0d037223 */ /* 0x180fe2000000c008 */
[C---:B------:R-:W-:Y:S01]  /*0cb0*/  VIADD R10, R9.reuse, 0x20 ;  /* 0x00000020090a7836 */ /* 0x040fe20000000000 */
[C---:B------:R-:W-:Y:S02]  /*0cc0*/  ISETP.NE.AND P2, PT, R9.reuse, RZ, PT ;  /* 0x000000ff0900720c */ /* 0x040fe40003f45270 */
[----:B------:R-:W-:Y:S02]  /*0cd0*/  ISETP.NE.AND P1, PT, R9, RZ, PT ;  /* 0x000000ff0900720c */ /* 0x000fe40003f25270 */
[----:B------:R-:W-:Y:S01]  /*0ce0*/  LOP3.LUT R7, R3, 0x7fffff, RZ, 0xc0, !PT ;  /* 0x007fffff03077812 */ /* 0x000fe200078ec0ff */
[CCC-:B------:R-:W-:Y:S01]  /*0cf0*/  FFMA.RP R3, R13.reuse, R11.reuse, R8.reuse ;  /* 0x0000000b0d037223 */ /* 0x1c0fe20000008008 */
[----:B------:R-:W-:Y:S01]  /*0d00*/  FFMA.RM R8, R13, R11, R8 ;  /* 0x0000000b0d087223 */ /* 0x000fe20000004008 */
[----:B------:R-:W-:Y:S02]  /*0d10*/  IADD3 R9, PT, PT, -R9, RZ, RZ ;  /* 0x000000ff09097210 */ /* 0x000fe40007ffe1ff */
[----:B------:R-:W-:-:S02]  /*0d20*/  LOP3.LUT R7, R7, 0x800000, RZ, 0xfc, !PT ;  /* 0x0080000007077812 */ /* 0x000fc400078efcff */
[----:B------:R-:W-:Y:S02]  /*0d30*/  FSETP.NEU.FTZ.AND P0, PT, R3, R8, PT ;  /* 0x000000080300720b */ /* 0x000fe40003f1d000 */
[----:B------:R-:W-:Y:S02]  /*0d40*/  SHF.L.U32 R10, R7, R10, RZ ;  /* 0x0000000a070a7219 */ /* 0x000fe400000006ff */
[----:B------:R-:W-:Y:S02]  /*0d50*/  SEL R8, R9, RZ, P2 ;  /* 0x000000ff09087207 */ /* 0x000fe40001000000 */
[----:B------:R-:W-:Y:S02]  /*0d60*/  ISETP.NE.AND P1, PT, R10, RZ, P1 ;  /* 0x000000ff0a00720c */ /* 0x000fe40000f25270 */
[----:B------:R-:W-:Y:S02]  /*0d70*/  SHF.R.U32.HI R8, RZ, R8, R7 ;  /* 0x00000008ff087219 */ /* 0x000fe40000011607 */
[----:B------:R-:W-:-:S02]  /*0d80*/  PLOP3.LUT P0, PT, P0, P1, PT, 0xf8, 0x8f ;  /* 0x00000000008f781c */ /* 0x000fc40000703f70 */
[----:B------:R-:W-:Y:S02]  /*0d90*/  SHF.R.U32.HI R10, RZ, 0x1, R8 ;  /* 0x00000001ff0a7819 */ /* 0x000fe40000011608 */
[----:B------:R-:W-:-:S04]  /*0da0*/  SEL R3, RZ, 0x1, !P0 ;  /* 0x00000001ff037807 */ /* 0x000fc80004000000 */
[----:B------:R-:W-:-:S04]  /*0db0*/  LOP3.LUT R3, R3, 0x1, R10, 0xf8, !PT ;  /* 0x0000000103037812 */ /* 0x000fc800078ef80a */
[----:B------:R-:W-:-:S05]  /*0dc0*/  LOP3.LUT R3, R3, R8, RZ, 0xc0, !PT ;  /* 0x0000000803037212 */ /* 0x000fca00078ec0ff */
[----:B------:R-:W-:-:S05]  /*0dd0*/  IMAD.IADD R3, R10, 0x1, R3 ;  /* 0x000000010a037824 */ /* 0x000fca00078e0203 */
[----:B------:R-:W-:Y:S01]  /*0de0*/  LOP3.LUT R2, R3, R2, RZ, 0xfc, !PT ;  /* 0x0000000203027212 */ /* 0x000fe200078efcff */
[----:B------:R-:W-:Y:S06]  /*0df0*/  BRA `(.L_x_17) ;  /* 0x0000000000347947 */ /* 0x000fec0003800000 */
.L_x_16:
[----:B------:R-:W-:-:S04]  /*0e00*/  LOP3.LUT R2, R2, 0x80000000, RZ, 0xc0, !PT ;  /* 0x8000000002027812 */ /* 0x000fc800078ec0ff */
[----:B------:R-:W-:Y:S01]  /*0e10*/  LOP3.LUT R2, R2, 0x7f800000, RZ, 0xfc, !PT ;  /* 0x7f80000002027812 */ /* 0x000fe200078efcff */
[----:B------:R-:W-:Y:S06]  /*0e20*/  BRA `(.L_x_17) ;  /* 0x0000000000287947 */ /* 0x000fec0003800000 */
.L_x_15:
[----:B------:R-:W-:Y:S01]  /*0e30*/  IMAD R2, R7, 0x800000, R2 ;  /* 0x0080000007027824 */ /* 0x000fe200078e0202 */
[----:B------:R-:W-:Y:S06]  /*0e40*/  BRA `(.L_x_17) ;  /* 0x0000000000207947 */ /* 0x000fec0003800000 */
.L_x_14:
[----:B------:R-:W-:-:S04]  /*0e50*/  LOP3.LUT R2, R9, 0x80000000, R8, 0x48, !PT ;  /* 0x8000000009027812 */ /* 0x000fc800078e4808 */
[----:B------:R-:W-:Y:S01]  /*0e60*/  LOP3.LUT R2, R2, 0x7f800000, RZ, 0xfc, !PT ;  /* 0x7f80000002027812 */ /* 0x000fe200078efcff */
[----:B------:R-:W-:Y:S06]  /*0e70*/  BRA `(.L_x_17) ;  /* 0x0000000000147947 */ /* 0x000fec0003800000 */
.L_x_13:
[----:B------:R-:W-:Y:S01]  /*0e80*/  LOP3.LUT R2, R9, 0x80000000, R8, 0x48, !PT ;  /* 0x8000000009027812 */ /* 0x000fe200078e4808 */
[----:B------:R-:W-:Y:S06]  /*0e90*/  BRA `(.L_x_17) ;  /* 0x00000000000c7947 */ /* 0x000fec0003800000 */
.L_x_12:
[----:B------:R-:W0:Y:S01]  /*0ea0*/  MUFU.RSQ R2, -QNAN ;  /* 0xffc0000000027908 */ /* 0x000e220000001400 */
[----:B------:R-:W-:Y:S05]  /*0eb0*/  BRA `(.L_x_17) ;  /* 0x0000000000047947 */ /* 0x000fea0003800000 */
.L_x_11:
[----:B------:R-:W-:-:S07]  /*0ec0*/  FADD.FTZ R2, R0, R3 ;  /* 0x0000000300027221 */ /* 0x000fce0000010000 */
.L_x_17:
[----:B------:R-:W-:-:S04]  /*0ed0*/  HFMA2 R7, -RZ, RZ, 0, 0 ;  /* 0x00000000ff077431 */ /* 0x000fc800000001ff */
[----:B0-----:R-:W-:Y:S05]  /*0ee0*/  RET.REL.NODEC R6 `(_Z9prefixSumjPfjjj) ;  /* 0xfffffff006447950 */ /* 0x001fea0003c3ffff */
.L_x_18:
[----:B------:R-:W-:-:S00]  /*0ef0*/  BRA `(.L_x_18) ;  /* 0xfffffffc00fc7947 */ /* 0x000fc0000383ffff */
[----:B------:R-:W-:-:S00]  /*0f00*/  NOP ;  /* 0x0000000000007918 */ /* 0x000fc00000000000 */
[----:B------:R-:W-:-:S00]  /*0f10*/  NOP ;  /* 0x0000000000007918 */ /* 0x000fc00000000000 */
[----:B------:R-:W-:-:S00]  /*0f20*/  NOP ;  /* 0x0000000000007918 */ /* 0x000fc00000000000 */
[----:B------:R-:W-:-:S00]  /*0f30*/  NOP ;  /* 0x0000000000007918 */ /* 0x000fc00000000000 */
[----:B------:R-:W-:-:S00]  /*0f40*/  NOP ;  /* 0x0000000000007918 */ /* 0x000fc00000000000 */
[----:B------:R-:W-:-:S00]  /*0f50*/  NOP ;  /* 0x0000000000007918 */ /* 0x000fc00000000000 */
[----:B------:R-:W-:-:S00]  /*0f60*/  NOP ;  /* 0x0000000000007918 */ /* 0x000fc00000000000 */
[----:B------:R-:W-:-:S00]  /*0f70*/  NOP ;  /* 0x0000000000007918 */ /* 0x000fc00000000000 */
.L_x_30:


//--------------------- .text._Z8fillRandjPfjj    --------------------------
	.section	.text._Z8fillRandjPfjj,"ax",@progbits
	.align	128
        .global         _Z8fillRandjPfjj
        .type           _Z8fillRandjPfjj,@function
        .size           _Z8fillRandjPfjj,(.L_x_31 - _Z8fillRandjPfjj)
        .other          _Z8fillRandjPfjj,@"STO_CUDA_ENTRY STV_DEFAULT"
_Z8fillRandjPfjj:
.text._Z8fillRandjPfjj:
[----:B------:R-:W-:Y:S01]  /*0000*/  LDC R1, c[0x0][0x37c] ;  /* 0x0000df00ff017b82 */ /* 0x000fe20000000800 */
[----:B------:R-:W0:Y:S01]  /*0010*/  LDCU UR4, c[0x0][0x360] ;  /* 0x00006c00ff0477ac */ /* 0x000e220008000800 */
[----:B------:R-:W1:Y:S01]  /*0020*/  LDCU UR5, c[0x0][0x380] ;  /* 0x00007000ff0577ac */ /* 0x000e620008000800 */
[----:B0-----:R-:W-:-:S04]  /*0030*/  I2FP.F32.U32 R3, UR4 ;  /* 0x0000000400037c45 */ /* 0x001fc80008201000 */
[----:B------:R-:W0:Y:S01]  /*0040*/  MUFU.RCP R2, R3 ;  /* 0x0000000300027308 */ /* 0x000e220000001000 */
[----:B-1----:R-:W-:-:S07]  /*0050*/  I2FP.F32.U32 R0, UR5 ;  /* 0x0000000500007c45 */ /* 0x002fce0008201000 */
[----:B------:R-:W1:Y:S01]  /*0060*/  FCHK P0, R0, R3 ;  /* 0x0000000300007302 */ /* 0x000e620000000000 */
[----:B0-----:R-:W-:-:S04]  /*0070*/  FFMA R5, -R3, R2, 1 ;  /* 0x3f80000003057423 */ /* 0x001fc80000000102 */
[----:B------:R-:W-:-:S04]  /*0080*/  FFMA R5, R2, R5, R2 ;  /* 0x0000000502057223 */ /* 0x000fc80000000002 */
[----:B------:R-:W-:-:S04]  /*0090*/  FFMA R2, R0, R5, RZ ;  /* 0x0000000500027223 */ /* 0x000fc800000000ff */
[----:B------:R-:W-:-:S04]  /*00a0*/  FFMA R4, -R3, R2, R0 ;  /* 0x0000000203047223 */ /* 0x000fc80000000100 */
[----:B------:R-:W-:Y:S01]  /*00b0*/  FFMA R2, R5, R4, R2 ;  /* 0x0000000405027223 */ /* 0x000fe20000000002 */
[----:B-1----:R-:W-:Y:S06]  /*00c0*/  @!P0 BRA `(.L_x_19) ;  /* 0x00000000000c8947 */ /* 0x002fec0003800000 */
[----:B------:R-:W-:-:S07]  /*00d0*/  MOV R2, 0xf0 ;  /* 0x000000f000027802 */ /* 0x000fce0000000f00 */
[----:B------:R-:W-:Y:S05]  /*00e0*/  CALL.REL.NOINC `($__internal_1_$__cuda_sm3x_div_rn_noftz_f32_slowpath) ;  /* 0x00000000007c7944 */ /* 0x000fea0003c00000 */
[----:B------:R-:W-:-:S07]  /*00f0*/  IMAD.MOV.U32 R2, RZ, RZ, R0 ;  /* 0x000000ffff027224 */ /* 0x000fce00078e0000 */
.L_x_19:
[----:B------:R-:W0:Y:S02]  /*0100*/  F2I.U32.CEIL.NTZ R11, R2 ;  /* 0x00000002000b7305 */ /* 0x000e24000020b000 */
[----:B0-----:R-:W-:-:S13]  /*0110*/  ISETP.NE.AND P0, PT, R11, RZ, PT ;  /* 0x000000ff0b00720c */ /* 0x001fda0003f05270 */
[----:B------:R-:W-:Y:S05]  /*0120*/  @!P0 EXIT ;  /* 0x000000000000894d */ /* 0x000fea0003800000 */
[----:B------:R-:W0:Y:S01]  /*0130*/  S2R R9, SR_TID.X ;  /* 0x0000000000097919 */ /* 0x000e220000002100 */
[----:B------:R-:W1:Y:S01]  /*0140*/  S2UR UR5, SR_CTAID.X ;  /* 0x00000000000579c3 */ /* 0x000e620000002500 */
[----:B------:R-:W-:Y:S01]  /*0150*/  IMAD.MOV.U32 R0, RZ, RZ, RZ ;  /* 0x000000ffff007224 */ /* 0x000fe200078e00ff */
[----:B------:R-:W2:Y:S01]  /*0160*/  LDCU.64 UR6, c[0x0][0x358] ;  /* 0x00006b00ff0677ac */ /* 0x000ea20008000a00 */
[----:B------:R-:W3:Y:S05]  /*0170*/  LDCU UR10, c[0x0][0x380] ;  /* 0x00007000ff0a77ac */ /* 0x000eea0008000800 */
[----:B------:R-:W4:Y:S01]  /*0180*/  LDC.64 R2, c[0x0][0x388] ;  /* 0x0000e200ff027b82 */ /* 0x000f220000000a00 */
[----:B------:R-:W5:Y:S02]  /*0190*/  LDCU.64 UR8, c[0x0][0x390] ;  /* 0x00007200ff0877ac */ /* 0x000f640008000a00 */
.L_x_20:
[----:B01----:R-:W-:-:S04]  /*01a0*/  VIADD R4, R0, UR5 ;  /* 0x0000000500047c36 */ /* 0x003fc80008000000 */
[----:B0-----:R-:W-:-:S05]  /*01b0*/  IMAD R7, R4, UR4, R9 ;  /* 0x0000000404077c24 */ /* 0x001fca000f8e0209 */
[----:B---3--:R-:W-:-:S13]  /*01c0*/  ISETP.GE.U32.AND P0, PT, R7, UR10, PT ;  /* 0x0000000a07007c0c */ /* 0x008fda000bf06070 */
[----:B--2--5:R-:W-:Y:S05]  /*01d0*/  @P0 EXIT ;  /* 0x000000000000094d */ /* 0x024fea0003800000 */
[----:B------:R-:W-:Y:S01]  /*01e0*/  LOP3.LUT R4, R7, UR8, RZ, 0x3c, !PT ;  /* 0x0000000807047c12 */ /* 0x000fe2000f8e3cff */
[----:B------:R-:W-:-:S04]  /*01f0*/  VIADD R0, R0, 0x1 ;  /* 0x0000000100007836 */ /* 0x000fc80000000000 */
[----:B------:R-:W-:Y:S01]  /*0200*/  IMAD R4, R4, -0x1210f15d, RZ ;  /* 0xedef0ea304047824 */ /* 0x000fe200078e02ff */
[----:B------:R-:W-:-:S04]  /*0210*/  ISETP.NE.AND P0, PT, R0, R11, PT ;  /* 0x0000000b0000720c */ /* 0x000fc80003f05270 */
[----:B------:R-:W-:-:S04]  /*0220*/  SHF.R.U32.HI R5, RZ, 0xd, R4 ;  /* 0x0000000dff057819 */ /* 0x000fc80000011604 */
[----:B------:R-:W-:-:S05]  /*0230*/  LOP3.LUT R5, R5, UR9, RZ, 0x3c, !PT ;  /* 0x0000000905057c12 */ /* 0x000fca000f8e3cff */
[----:B------:R-:W-:-:S05]  /*0240*/  IMAD R5, R5, -0x3db07325, RZ ;  /* 0xc24f8cdb05057824 */ /* 0x000fca00078e02ff */
[----:B------:R-:W-:-:S05]  /*0250*/  LOP3.LUT R5, R5, R4, RZ, 0x3c, !PT ;  /* 0x0000000405057212 */ /* 0x000fca00078e3cff */
[----:B------:R-:W-:-:S05]  /*0260*/  IMAD.SHL.U32 R4, R5, 0x20000, RZ ;  /* 0x0002000005047824 */ /* 0x000fca00078e00ff */
[----:B------:R-:W-:-:S04]  /*0270*/  LOP3.LUT R4, R4, R5, RZ, 0x3c, !PT ;  /* 0x0000000504047212 */ /* 0x000fc800078e3cff */
[----:B------:R-:W-:Y:S01]  /*0280*/  I2FP.F32.S32 R6, R4 ;  /* 0x0000000400067245 */ /* 0x000fe20000201400 */
[----:B----4-:R-:W-:-:S04]  /*0290*/  IMAD.WIDE.U32 R4, R7, 0x4, R2 ;  /* 0x0000000407047825 */ /* 0x010fc800078e0002 */
[----:B------:R-:W-:-:S05]  /*02a0*/  FMUL R7, R6, 4.6566128730773925781e-10 ;  /* 0x3000000006077820 */ /* 0x000fca0000400000 */
[----:B------:R0:W-:Y:S01]  /*02b0*/  STG.E desc[UR6][R4.64], R7 ;  /* 0x0000000704007986 */ /* 0x0001e2000c101906 */
[----:B------:R-:W-:Y:S05]  /*02c0*/  @P0 BRA `(.L_x_20) ;  /* 0xfffffffc00b40947 */ /* 0x000fea000383ffff */
[----:B------:R-:W-:Y:S05]  /*02d0*/  EXIT ;  /* 0x000000000000794d */ /* 0x000fea0003800000 */
        .weak           $__internal_1_$__cuda_sm3x_div_rn_noftz_f32_slowpath
        .type           $__internal_1_$__cuda_sm3x_div_rn_noftz_f32_slowpath,@function
        .size           $__internal_1_$__cuda_sm3x_div_rn_noftz_f32_slowpath,(.L_x_31 - $__internal_1_$__cuda_sm3x_div_rn_noftz_f32_slowpath)
$__internal_1_$__cuda_sm3x_div_rn_noftz_f32_slowpath:
[--C-:B------:R-:W-:Y:S01]  /*02e0*/  SHF.R.U32.HI R5, RZ, 0x17, R3.reuse ;  /* 0x00000017ff057819 */ /* 0x100fe20000011603 */
[--C-:B------:R-:W-:Y:S01]  /*02f0*/  IMAD.MOV.U32 R6, RZ, RZ, R0.reuse ;  /* 0x000000ffff067224 */ /* 0x100fe200078e0000 */
[----:B------:R-:W-:Y:S01]  /*0300*/  SHF.R.U32.HI R4, RZ, 0x17, R0 ;  /* 0x00000017ff047819 */ /* 0x000fe20000011600 */
[----:B------:R-:W-:Y:S01]  /*0310*/  IMAD.MOV.U32 R7, RZ, RZ, R3 ;  /* 0x000000ffff077224 */ /* 0x000fe200078e0003 */
[----:B------:R-:W-:Y:S02]  /*0320*/  LOP3.LUT R5, R5, 0xff, RZ, 0xc0, !PT ;  /* 0x000000ff05057812 */ /* 0x000fe400078ec0ff */
[----:B------:R-:W-:-:S03]  /*0330*/  LOP3.LUT R4, R4, 0xff, RZ, 0xc0, !PT ;  /* 0x000000ff04047812 */ /* 0x000fc600078ec0ff */
        /* <DEDUP_REMOVED lines=24> */
[----:B------:R-:W-:Y:S02]  /*04c0*/  @P0 IMAD.MOV.U32 R8, RZ, RZ, RZ ;  /* 0x000000ffff080224 */ /* 0x000fe400078e00ff */
[----:B------:R-:W-:Y:S01]  /*04d0*/  @!P0 FFMA R6, R0, 1.84467440737095516160e+19, RZ ;  /* 0x5f80000000068823 */ /* 0x000fe200000000ff */
[----:B------:R-:W-:Y:S02]  /*04e0*/  @!P0 IMAD.MOV.U32 R8, RZ, RZ, -0x40 ;  /* 0xffffffc0ff088424 */ /* 0x000fe400078e00ff */
[----:B------:R-:W-:Y:S02]  /*04f0*/  @!P1 FFMA R7, R3, 1.84467440737095516160e+19, RZ ;  /* 0x5f80000003079823 */ /* 0x000fe400000000ff */
[----:B------:R-:W-:-:S07]  /*0500*/  @!P1 VIADD R8, R8, 0x40 ;  /* 0x0000004008089836 */ /* 0x000fce0000000000 */
.L_x_21:
[----:B------:R-:W-:Y:S01]  /*0510*/  LEA R0, R5, 0xc0800000, 0x17 ;  /* 0xc080000005007811 */ /* 0x000fe200078eb8ff */
[----:B------:R-:W-:-:S04]  /*0520*/  VIADD R4, R4, 0xffffff81 ;  /* 0xffffff8104047836 */ /* 0x000fc80000000000 */
[----:B------:R-:W-:Y:S01]  /*0530*/  IMAD.IADD R7, R7, 0x1, -R0 ;  /* 0x0000000107077824 */ /* 0x000fe200078e0a00 */
[C---:B------:R-:W-:Y:S01]  /*0540*/  IADD3 R5, PT, PT, R4.reuse, 0x7f, -R5 ;  /* 0x0000007f04057810 */ /* 0x040fe20007ffe805 */
[----:B------:R-:W-:Y:S02]  /*0550*/  IMAD R0, R4, -0x800000, R6 ;  /* 0xff80000004007824 */ /* 0x000fe400078e0206 */
[----:B------:R-:W0:Y:S01]  /*0560*/  MUFU.RCP R3, R7 ;  /* 0x0000000700037308 */ /* 0x000e220000001000 */
[----:B------:R-:W-:Y:S01]  /*0570*/  FADD.FTZ R9, -R7, -RZ ;  /* 0x800000ff07097221 */ /* 0x000fe20000010100 */
[----:B------:R-:W-:-:S03]  /*0580*/  IMAD.IADD R5, R5, 0x1, R8 ;  /* 0x0000000105057824 */ /* 0x000fc600078e0208 */
        /* <DEDUP_REMOVED lines=8> */
[----:B------:R-:W-:-:S05]  /*0610*/  LOP3.LUT R0, R0, 0xff, RZ, 0xc0, !PT ;  /* 0x000000ff00007812 */ /* 0x000fca00078ec0ff */
[----:B------:R-:W-:-:S04]  /*0620*/  IMAD.IADD R8, R0, 0x1, R5 ;  /* 0x0000000100087824 */ /* 0x000fc800078e0205 */
        /* <DEDUP_REMOVED lines=11> */
[----:B------:R-:W-:Y:S02]  /*06e0*/  VIADD R7, R8, 0x20 ;  /* 0x0000002008077836 */ /* 0x000fe40000000000 */
[-CC-:B------:R-:W-:Y:S01]  /*06f0*/  FFMA.RM R5, R10, R6.reuse, R11.reuse ;  /* 0x000000060a057223 */ /* 0x180fe2000000400b */
[----:B------:R-:W-:Y:S02]  /*0700*/  ISETP.NE.AND P2, PT, R8, RZ, PT ;  /* 0x000000ff0800720c */ /* 0x000fe40003f45270 */
[----:B------:R-:W-:Y:S01]  /*0710*/  LOP3.LUT R4, R0, 0x7fffff, RZ, 0xc0, !PT ;  /* 0x007fffff00047812 */ /* 0x000fe200078ec0ff */
[----:B------:R-:W-:Y:S01]  /*0720*/  FFMA.RP R0, R10, R6, R11 ;  /* 0x000000060a007223 */ /* 0x000fe2000000800b */
[----:B------:R-:W-:Y:S01]  /*0730*/  IMAD.MOV R6, RZ, RZ, -R8 ;  /* 0x000000ffff067224 */ /* 0x000fe200078e0a08 */
[----:B------:R-:W-:Y:S02]  /*0740*/  ISETP.NE.AND P1, PT, R8, RZ, PT ;  /* 0x000000ff0800720c */ /* 0x000fe40003f25270 */
        /* <DEDUP_REMOVED lines=14> */
.L_x_27:
[----:B------:R-:W-:-:S04]  /*0830*/  LOP3.LUT R3, R3, 0x80000000, RZ, 0xc0, !PT ;  /* 0x8000000003037812 */ /* 0x000fc800078ec0ff */
[----:B------:R-:W-:Y:S01]  /*0840*/  LOP3.LUT R3, R3, 0x7f800000, RZ, 0xfc, !PT ;  /* 0x7f80000003037812 */ /* 0x000fe200078efcff */
[----:B------:R-:W-:Y:S06]  /*0850*/  BRA `(.L_x_28) ;  /* 0x0000000000287947 */ /* 0x000fec0003800000 */
.L_x_26:
[----:B------:R-:W-:Y:S01]  /*0860*/  IMAD R3, R5, 0x800000, R3 ;  /* 0x0080000005037824 */ /* 0x000fe200078e0203 */
[----:B------:R-:W-:Y:S06]  /*0870*/  BRA `(.L_x_28) ;  /* 0x0000000000207947 */ /* 0x000fec0003800000 */
.L_x_25:
[----:B------:R-:W-:-:S04]  /*0880*/  LOP3.LUT R3, R7, 0x80000000, R6, 0x48, !PT ;  /* 0x8000000007037812 */ /* 0x000fc800078e4806 */
[----:B------:R-:W-:Y:S01]  /*0890*/  LOP3.LUT R3, R3, 0x7f800000, RZ, 0xfc, !PT ;  /* 0x7f80000003037812 */ /* 0x000fe200078efcff */
[----:B------:R-:W-:Y:S06]  /*08a0*/  BRA `(.L_x_28) ;  /* 0x0000000000147947 */ /* 0x000fec0003800000 */
.L_x_24:
[----:B------:R-:W-:Y:S01]  /*08b0*/  LOP3.LUT R3, R7, 0x80000000, R6, 0x48, !PT ;  /* 0x8000000007037812 */ /* 0x000fe200078e4806 */
[----:B------:R-:W-:Y:S06]  /*08c0*/  BRA `(.L_x_28) ;  /* 0x00000000000c7947 */ /* 0x000fec0003800000 */
.L_x_23:
[----:B------:R-:W0:Y:S01]  /*08d0*/  MUFU.RSQ R3, -QNAN ;  /* 0xffc0000000037908 */ /* 0x000e220000001400 */
[----:B------:R-:W-:Y:S05]  /*08e0*/  BRA `(.L_x_28) ;  /* 0x0000000000047947 */ /* 0x000fea0003800000 */
.L_x_22:
[----:B------:R-:W-:-:S07]  /*08f0*/  FADD.FTZ R3, R0, R3 ;  /* 0x0000000300037221 */ /* 0x000fce0000010000 */
.L_x_28:
[----:B0-----:R-:W-:Y:S02]  /*0900*/  IMAD.MOV.U32 R0, RZ, RZ, R3 ;  /* 0x000000ffff007224 */ /* 0x001fe400078e0003 */
[----:B------:R-:W-:-:S04]  /*0910*/  IMAD.MOV.U32 R3, RZ, RZ, 0x0 ;  /* 0x00000000ff037424 */ /* 0x000fc800078e00ff */
[----:B------:R-:W-:Y:S05]  /*0920*/  RET.REL.NODEC R2 `(_Z8fillRandjPfjj) ;  /* 0xfffffff402b47950 */ /* 0x000fea0003c3ffff */
.L_x_29:
        /* <DEDUP_REMOVED lines=13> */
.L_x_31:


//--------------------- .nv.shared.reserved.0     --------------------------
	.section	.nv.shared.reserved.0,"aw",@nobits
	.weak		__nv_reservedSMEM_offset_0_alias
	.size		__nv_reservedSMEM_offset_0_alias, 0, 64
	.other		__nv_reservedSMEM_offset_0_alias,@"STO_CUDA_RESERVED_SHARED STV_DEFAULT"
__nv_reservedSMEM_offset_0_alias:
	.zero		0
	.zero		64


//--------------------- .nv.constant0._Z9prefixSumjPfjjj --------------------------
	.section	.nv.constant0._Z9prefixSumjPfjjj,"a",@progbits
	.sectionflags	@""
	.align	4
.nv.constant0._Z9prefixSumjPfjjj:
	.zero		924


//--------------------- .nv.constant0._Z8fillRandjPfjj --------------------------
	.section	.nv.constant0._Z8fillRandjPfjj,"a",@progbits
	.sectionflags	@""
	.align	4
.nv.constant0._Z8fillRandjPfjj:
	.zero		920


//--------------------- SYMBOLS --------------------------

	.type		.nv.reservedSmem.offset0,@object
	.size		.nv.reservedSmem.offset0,0x4
